	.headerflags	@"EF_CUDA_TEXMODE_UNIFIED EF_CUDA_64BIT_ADDRESS EF_CUDA_SM86 EF_CUDA_VIRTUAL_SM(EF_CUDA_SM86)"
	.elftype	@"ET_EXEC"


//--------------------- .nv.info                  --------------------------
	.section	.nv.info,"",@"SHT_CUDA_INFO"
	.align	4


	//----- nvinfo : EIATTR_REGCOUNT
	.align		4
        /*0000*/ 	.byte	0x04, 0x2f
        /*0002*/ 	.short	(.L_3 - .L_2)
	.align		4
.L_2:
        /*0004*/ 	.word	index@(l2norm_fwd_kernel)
        /*0008*/ 	.word	0x0000003c


	//----- nvinfo : EIATTR_MAX_STACK_SIZE
	.align		4
.L_3:
        /*000c*/ 	.byte	0x04, 0x23
        /*000e*/ 	.short	(.L_5 - .L_4)
	.align		4
.L_4:
        /*0010*/ 	.word	index@(l2norm_fwd_kernel)
        /*0014*/ 	.word	0x00000000


	//----- nvinfo : EIATTR_MIN_STACK_SIZE
	.align		4
.L_5:
        /*0018*/ 	.byte	0x04, 0x12
        /*001a*/ 	.short	(.L_7 - .L_6)
	.align		4
.L_6:
        /*001c*/ 	.word	index@(l2norm_fwd_kernel)
        /*0020*/ 	.word	0x00000000


	//----- nvinfo : EIATTR_FRAME_SIZE
	.align		4
.L_7:
        /*0024*/ 	.byte	0x04, 0x11
        /*0026*/ 	.short	(.L_9 - .L_8)
	.align		4
.L_8:
        /*0028*/ 	.word	index@(l2norm_fwd_kernel)
        /*002c*/ 	.word	0x00000000
.L_9:


//--------------------- .nv.info.l2norm_fwd_kernel --------------------------
	.section	.nv.info.l2norm_fwd_kernel,"",@"SHT_CUDA_INFO"
	.align	4


	//----- nvinfo : EIATTR_CUDA_API_VERSION
	.align		4
        /*0000*/ 	.byte	0x04, 0x37
        /*0002*/ 	.short	(.L_11 - .L_10)
.L_10:
        /*0004*/ 	.word	0x0000007b


	//----- nvinfo : EIATTR_SW2861232_WAR
	.align		4
.L_11:
        /*0008*/ 	.byte	0x01, 0x35
	.zero		2


	//----- nvinfo : EIATTR_PARAM_CBANK
	.align		4
        /*000c*/ 	.byte	0x04, 0x0a
        /*000e*/ 	.short	(.L_13 - .L_12)
	.align		4
.L_12:
        /*0010*/ 	.word	index@(.nv.constant0.l2norm_fwd_kernel)
        /*0014*/ 	.short	0x0160
        /*0016*/ 	.short	0x001c


	//----- nvinfo : EIATTR_CBANK_PARAM_SIZE
	.align		4
.L_13:
        /*0018*/ 	.byte	0x03, 0x19
        /*001a*/ 	.short	0x001c


	//----- nvinfo : EIATTR_KPARAM_INFO
	.align		4
        /*001c*/ 	.byte	0x04, 0x17
        /*001e*/ 	.short	(.L_15 - .L_14)
.L_14:
        /*0020*/ 	.word	0x00000000
        /*0024*/ 	.short	0x0003
        /*0026*/ 	.short	0x0018
        /*0028*/ 	.byte	0x00, 0xf0, 0x11, 0x00


	//----- nvinfo : EIATTR_KPARAM_INFO
	.align		4
.L_15:
        /*002c*/ 	.byte	0x04, 0x17
        /*002e*/ 	.short	(.L_17 - .L_16)
.L_16:
        /*0030*/ 	.word	0x00000000
        /*0034*/ 	.short	0x0002
        /*0036*/ 	.short	0x0010
        /*0038*/ 	.byte	0x00, 0xf0, 0x21, 0x00


	//----- nvinfo : EIATTR_KPARAM_INFO
	.align		4
.L_17:
        /*003c*/ 	.byte	0x04, 0x17
        /*003e*/ 	.short	(.L_19 - .L_18)
.L_18:
        /*0040*/ 	.word	0x00000000
        /*0044*/ 	.short	0x0001
        /*0046*/ 	.short	0x0008
        /*0048*/ 	.byte	0x00, 0xf0, 0x21, 0x00


	//----- nvinfo : EIATTR_KPARAM_INFO
	.align		4
.L_19:
        /*004c*/ 	.byte	0x04, 0x17
        /*004e*/ 	.short	(.L_21 - .L_20)
.L_20:
        /*0050*/ 	.word	0x00000000
        /*0054*/ 	.short	0x0000
        /*0056*/ 	.short	0x0000
        /*0058*/ 	.byte	0x00, 0xf0, 0x21, 0x00


	//----- nvinfo : EIATTR_MAXREG_COUNT
	.align		4
.L_21:
        /*005c*/ 	.byte	0x03, 0x1b
        /*005e*/ 	.short	0x00ff


	//----- nvinfo : EIATTR_COOP_GROUP_MASK_REGIDS
	.align		4
        /*0060*/ 	.byte	0x04, 0x29
        /*0062*/ 	.short	(.L_23 - .L_22)


	//   ....[0]....
.L_22:
        /*0064*/ 	.word	0xffffffff


	//   ....[1]....
        /*0068*/ 	.word	0xffffffff


	//   ....[2]....
        /*006c*/ 	.word	0xffffffff


	//   ....[3]....
        /*0070*/ 	.word	0xffffffff


	//   ....[4]....
        /*0074*/ 	.word	0xffffffff


	//   ....[5]....
        /*0078*/ 	.word	0xffffffff


	//   ....[6]....
        /*007c*/ 	.word	0xffffffff


	//   ....[7]....
        /*0080*/ 	.word	0xffffffff


	//   ....[8]....
        /*0084*/ 	.word	0xffffffff


	//   ....[9]....
        /*0088*/ 	.word	0xffffffff


	//   ....[10]....
        /*008c*/ 	.word	0xffffffff


	//   ....[11]....
        /*0090*/ 	.word	0xffffffff


	//   ....[12]....
        /*0094*/ 	.word	0xffffffff


	//   ....[13]....
        /*0098*/ 	.word	0xffffffff


	//   ....[14]....
        /*009c*/ 	.word	0xffffffff


	//   ....[15]....
        /*00a0*/ 	.word	0xffffffff


	//----- nvinfo : EIATTR_COOP_GROUP_INSTR_OFFSETS
	.align		4
.L_23:
        /*00a4*/ 	.byte	0x04, 0x28
        /*00a6*/ 	.short	(.L_25 - .L_24)


	//   ....[0]....
.L_24:
        /*00a8*/ 	.word	0x000006c0


	//   ....[1]....
        /*00ac*/ 	.word	0x00000750


	//   ....[2]....
        /*00b0*/ 	.word	0x000007b0


	//   ....[3]....
        /*00b4*/ 	.word	0x000007f0


	//   ....[4]....
        /*00b8*/ 	.word	0x00000800


	//   ....[5]....
        /*00bc*/ 	.word	0x00000820


	//   ....[6]....
        /*00c0*/ 	.word	0x00000840


	//   ....[7]....
        /*00c4*/ 	.word	0x00000870


	//   ....[8]....
        /*00c8*/ 	.word	0x00000880


	//   ....[9]....
        /*00cc*/ 	.word	0x000008a0


	//   ....[10]....
        /*00d0*/ 	.word	0x000008c0


	//   ....[11]....
        /*00d4*/ 	.word	0x000008f0


	//   ....[12]....
        /*00d8*/ 	.word	0x00000900


	//   ....[13]....
        /*00dc*/ 	.word	0x00000930


	//   ....[14]....
        /*00e0*/ 	.word	0x00000950


	//   ....[15]....
        /*00e4*/ 	.word	0x00000980


	//----- nvinfo : EIATTR_EXIT_INSTR_OFFSETS
	.align		4
.L_25:
        /*00e8*/ 	.byte	0x04, 0x1c
        /*00ea*/ 	.short	(.L_27 - .L_26)


	//   ....[0]....
.L_26:
        /*00ec*/ 	.word	0x00001090


	//   ....[1]....
        /*00f0*/ 	.word	0x000010f0


	//----- nvinfo : EIATTR_MAX_THREADS
	.align		4
.L_27:
        /*00f4*/ 	.byte	0x04, 0x05
        /*00f6*/ 	.short	(.L_29 - .L_28)
.L_28:
        /*00f8*/ 	.word	0x00000040
        /*00fc*/ 	.word	0x00000001
        /*0100*/ 	.word	0x00000001
.L_29:


//--------------------- .nv.rel.action            --------------------------
	.section	.nv.rel.action,"",@"SHT_CUDA_RELOCINFO"
	.align	8
	.sectionentsize	8
        /*0000*/ 	.byte	0x73, 0x00, 0x00, 0x00, 0x00, 0x00, 0x00, 0x00, 0x00, 0x00, 0x00, 0x11, 0x25, 0x00, 0x05, 0x36


//--------------------- .nv.constant0.l2norm_fwd_kernel --------------------------
	.section	.nv.constant0.l2norm_fwd_kernel,"a",@progbits
	.align	4
.nv.constant0.l2norm_fwd_kernel:
	.zero		380


//--------------------- .text.l2norm_fwd_kernel   --------------------------
	.section	.text.l2norm_fwd_kernel,"ax",@progbits
	.sectionflags	@"SHF_BARRIERS=1"
	.sectioninfo	@"SHI_REGISTERS=60"
	.align	128
        .global         l2norm_fwd_kernel
        .type           l2norm_fwd_kernel,@function
        .size           l2norm_fwd_kernel,(.L_x_1 - l2norm_fwd_kernel)
        .other          l2norm_fwd_kernel,@"STO_CUDA_ENTRY STV_DEFAULT"
l2norm_fwd_kernel:
.text.l2norm_fwd_kernel:
[----:B------:R-:W-:-:S02]  /*0000*/  MOV R1, c[0x0][0x28] ;  /* 0x00000a0000017a02 */ /* 0x000fc40000000f00 */
[----:B------:R-:W0:Y:S01]  /*0010*/  S2R R0, SR_TID.X ;  /* 0x0000000000007919 */ /* 0x000e220000002100 */
[----:B------:R-:W-:Y:S01]  /*0020*/  CS2R R4, SRZ ;  /* 0x0000000000047805 */ /* 0x000fe2000001ff00 */
[----:B------:R-:W-:Y:S01]  /*0030*/  CS2R R6, SRZ ;  /* 0x0000000000067805 */ /* 0x000fe2000001ff00 */
[----:B------:R-:W-:Y:S01]  /*0040*/  ULDC.64 UR4, c[0x0][0x118] ;  /* 0x0000460000047ab9 */ /* 0x000fe20000000a00 */
[----:B------:R-:W1:Y:S01]  /*0050*/  S2R R21, SR_CTAID.X ;  /* 0x0000000000157919 */ /* 0x000e620000002500 */
[----:B0-----:R-:W-:Y:S02]  /*0060*/  SHF.R.U32.HI R28, RZ, 0x4, R0 ;  /* 0x00000004ff1c7819 */ /* 0x001fe40000011600 */
[----:B------:R-:W-:Y:S02]  /*0070*/  SHF.L.U32 R2, R0, 0x3, RZ ;  /* 0x0000000300027819 */ /* 0x000fe400000006ff */
[----:B-1----:R-:W-:Y:S02]  /*0080*/  SHF.L.U32 R21, R21, 0x4, RZ ;  /* 0x0000000415157819 */ /* 0x002fe400000006ff */
[----:B------:R-:W-:-:S02]  /*0090*/  SGXT.U32 R28, R28, 0x2 ;  /* 0x000000021c1c781a */ /* 0x000fc40000000000 */
[----:B------:R-:W-:Y:S02]  /*00a0*/  LOP3.LUT R16, R2, 0x78, RZ, 0xc0, !PT ;  /* 0x0000007802107812 */ /* 0x000fe400078ec0ff */
[----:B------:R-:W-:Y:S02]  /*00b0*/  LOP3.LUT R3, R21, R28, RZ, 0xfc, !PT ;  /* 0x0000001c15037212 */ /* 0x000fe400078efcff */
[----:B------:R-:W-:Y:S01]  /*00c0*/  SHF.R.S32.HI R2, RZ, 0x1f, R21 ;  /* 0x0000001fff027819 */ /* 0x000fe20000011415 */
[----:B------:R-:W-:Y:S01]  /*00d0*/  IMAD.WIDE.U32 R16, R16, 0x2, RZ ;  /* 0x0000000210107825 */ /* 0x000fe200078e00ff */
[C---:B------:R-:W-:Y:S02]  /*00e0*/  SHF.L.U32 R27, R3.reuse, 0x8, RZ ;  /* 0x00000008031b7819 */ /* 0x040fe400000006ff */
[C---:B------:R-:W-:Y:S02]  /*00f0*/  ISETP.GE.U32.AND P2, PT, R3.reuse, 0x1050, PT ;  /* 0x000010500300780c */ /* 0x040fe40003f46070 */
[----:B------:R-:W-:-:S02]  /*0100*/  SHF.L.U64.HI R3, R3, 0x8, R2 ;  /* 0x0000000803037819 */ /* 0x000fc40000010202 */
[----:B------:R-:W-:Y:S02]  /*0110*/  LOP3.LUT R27, R27, R16, RZ, 0xfc, !PT ;  /* 0x000000101b1b7212 */ /* 0x000fe400078efcff */
[----:B------:R-:W-:Y:S02]  /*0120*/  ISETP.GE.U32.AND.EX P2, PT, R2, RZ, PT, P2 ;  /* 0x000000ff0200720c */ /* 0x000fe40003f46120 */
[----:B------:R-:W-:Y:S02]  /*0130*/  LOP3.LUT R25, R21, 0x4, R28, 0xfe, !PT ;  /* 0x0000000415197812 */ /* 0x000fe400078efe1c */
[----:B------:R-:W-:Y:S02]  /*0140*/  LOP3.LUT R24, R3, R17, RZ, 0xfc, !PT ;  /* 0x0000001103187212 */ /* 0x000fe400078efcff */
[----:B------:R-:W-:Y:S02]  /*0150*/  IADD3 R12, P0, R27, c[0x0][0x160], RZ ;  /* 0x000058001b0c7a10 */ /* 0x000fe40007f1e0ff */
[----:B------:R-:W-:-:S02]  /*0160*/  SHF.L.U32 R3, R25, 0x8, RZ ;  /* 0x0000000819037819 */ /* 0x000fc400000006ff */
[----:B------:R-:W-:Y:S02]  /*0170*/  ISETP.GE.U32.AND P3, PT, R25, 0x1050, PT ;  /* 0x000010501900780c */ /* 0x000fe40003f66070 */
[----:B------:R-:W-:Y:S02]  /*0180*/  LOP3.LUT R15, R21, 0x8, R28, 0xfe, !PT ;  /* 0x00000008150f7812 */ /* 0x000fe400078efe1c */
[----:B------:R-:W-:Y:S02]  /*0190*/  IADD3.X R13, R24, c[0x0][0x164], RZ, P0, !PT ;  /* 0x00005900180d7a10 */ /* 0x000fe400007fe4ff */
[----:B------:R-:W-:Y:S02]  /*01a0*/  SHF.L.U64.HI R25, R25, 0x8, R2 ;  /* 0x0000000819197819 */ /* 0x000fe40000010202 */
[----:B------:R-:W-:Y:S01]  /*01b0*/  LOP3.LUT R26, R3, R16, RZ, 0xfc, !PT ;  /* 0x00000010031a7212 */ /* 0x000fe200078efcff */
[----:B------:R0:W2:Y:S01]  /*01c0*/  @!P2 LDG.E.128 R4, [R12.64] ;  /* 0x000000040c04a981 */ /* 0x0000a2000c1e1d00 */
[----:B------:R-:W-:Y:S01]  /*01d0*/  ISETP.GE.U32.AND.EX P3, PT, R2, RZ, PT, P3 ;  /* 0x000000ff0200720c */ /* 0x000fe20003f66130 */
[----:B------:R-:W-:Y:S01]  /*01e0*/  CS2R R8, SRZ ;  /* 0x0000000000087805 */ /* 0x000fe2000001ff00 */
[C---:B------:R-:W-:Y:S01]  /*01f0*/  ISETP.GE.U32.AND P1, PT, R15.reuse, 0x1050, PT ;  /* 0x000010500f00780c */ /* 0x040fe20003f26070 */
[----:B------:R-:W-:Y:S01]  /*0200*/  CS2R R10, SRZ ;  /* 0x00000000000a7805 */ /* 0x000fe2000001ff00 */
[----:B------:R-:W-:-:S02]  /*0210*/  SHF.L.U32 R3, R15, 0x8, RZ ;  /* 0x000000080f037819 */ /* 0x000fc400000006ff */
[----:B------:R-:W-:Y:S02]  /*0220*/  LOP3.LUT R25, R25, R17, RZ, 0xfc, !PT ;  /* 0x0000001119197212 */ /* 0x000fe400078efcff */
[----:B------:R-:W-:Y:S02]  /*0230*/  IADD3 R18, P0, R26, c[0x0][0x160], RZ ;  /* 0x000058001a127a10 */ /* 0x000fe40007f1e0ff */
[----:B0-----:R-:W-:Y:S02]  /*0240*/  SHF.L.U64.HI R13, R15, 0x8, R2 ;  /* 0x000000080f0d7819 */ /* 0x001fe40000010202 */
[----:B------:R-:W-:Y:S02]  /*0250*/  LOP3.LUT R20, R3, R16, RZ, 0xfc, !PT ;  /* 0x0000001003147212 */ /* 0x000fe400078efcff */
[----:B------:R-:W-:Y:S02]  /*0260*/  ISETP.GE.U32.AND.EX P1, PT, R2, RZ, PT, P1 ;  /* 0x000000ff0200720c */ /* 0x000fe40003f26110 */
[----:B------:R-:W-:-:S02]  /*0270*/  IADD3.X R19, R25, c[0x0][0x164], RZ, P0, !PT ;  /* 0x0000590019137a10 */ /* 0x000fc400007fe4ff */
[----:B------:R-:W-:Y:S02]  /*0280*/  LOP3.LUT R22, R13, R17, RZ, 0xfc, !PT ;  /* 0x000000110d167212 */ /* 0x000fe400078efcff */
[----:B------:R-:W-:Y:S01]  /*0290*/  IADD3 R30, P0, R20, c[0x0][0x160], RZ ;  /* 0x00005800141e7a10 */ /* 0x000fe20007f1e0ff */
[----:B------:R-:W-:Y:S01]  /*02a0*/  CS2R R12, SRZ ;  /* 0x00000000000c7805 */ /* 0x000fe2000001ff00 */
[----:B------:R-:W-:Y:S01]  /*02b0*/  LOP3.LUT R23, R21, 0xc, R28, 0xfe, !PT ;  /* 0x0000000c15177812 */ /* 0x000fe200078efe1c */
[----:B------:R-:W-:Y:S01]  /*02c0*/  CS2R R14, SRZ ;  /* 0x00000000000e7805 */ /* 0x000fe2000001ff00 */
[----:B------:R-:W-:Y:S01]  /*02d0*/  IADD3.X R31, R22, c[0x0][0x164], RZ, P0, !PT ;  /* 0x00005900161f7a10 */ /* 0x000fe200007fe4ff */
[----:B------:R0:W3:Y:S01]  /*02e0*/  @!P3 LDG.E.128 R8, [R18.64] ;  /* 0x000000041208b981 */ /* 0x0000e2000c1e1d00 */
[C---:B------:R-:W-:Y:S02]  /*02f0*/  ISETP.GE.U32.AND P0, PT, R23.reuse, 0x1050, PT ;  /* 0x000010501700780c */ /* 0x040fe40003f06070 */
[C---:B------:R-:W-:Y:S01]  /*0300*/  SHF.L.U32 R3, R23.reuse, 0x8, RZ ;  /* 0x0000000817037819 */ /* 0x040fe200000006ff */
[----:B------:R2:W4:Y:S01]  /*0310*/  @!P1 LDG.E.128 R12, [R30.64] ;  /* 0x000000041e0c9981 */ /* 0x000522000c1e1d00 */
[----:B------:R-:W-:-:S02]  /*0320*/  SHF.L.U64.HI R23, R23, 0x8, R2 ;  /* 0x0000000817177819 */ /* 0x000fc40000010202 */
[----:B------:R-:W-:Y:S02]  /*0330*/  LOP3.LUT R3, R3, R16, RZ, 0xfc, !PT ;  /* 0x0000001003037212 */ /* 0x000fe400078efcff */
[----:B------:R-:W-:Y:S01]  /*0340*/  ISETP.GE.U32.AND.EX P0, PT, R2, RZ, PT, P0 ;  /* 0x000000ff0200720c */ /* 0x000fe20003f06100 */
[----:B0-----:R-:W-:Y:S01]  /*0350*/  CS2R R18, SRZ ;  /* 0x0000000000127805 */ /* 0x001fe2000001ff00 */
[----:B------:R-:W-:Y:S02]  /*0360*/  LOP3.LUT R23, R23, R17, RZ, 0xfc, !PT ;  /* 0x0000001117177212 */ /* 0x000fe400078efcff */
[----:B------:R-:W-:Y:S01]  /*0370*/  IADD3 R36, P4, R3, c[0x0][0x160], RZ ;  /* 0x0000580003247a10 */ /* 0x000fe20007f9e0ff */
[----:B------:R-:W-:-:S03]  /*0380*/  CS2R R16, SRZ ;  /* 0x0000000000107805 */ /* 0x000fc6000001ff00 */
[----:B------:R-:W-:-:S05]  /*0390*/  IADD3.X R37, R23, c[0x0][0x164], RZ, P4, !PT ;  /* 0x0000590017257a10 */ /* 0x000fca00027fe4ff */
[----:B------:R0:W5:Y:S01]  /*03a0*/  @!P0 LDG.E.128 R16, [R36.64] ;  /* 0x0000000424108981 */ /* 0x000162000c1e1d00 */
[--C-:B--2---:R-:W-:Y:S02]  /*03b0*/  HADD2.F32 R30, -RZ, R4.reuse.H1_H1 ;  /* 0x30000004ff1e7230 */ /* 0x104fe40000004100 */
[----:B------:R-:W-:Y:S02]  /*03c0*/  HADD2.F32 R29, -RZ, R4.H0_H0 ;  /* 0x20000004ff1d7230 */ /* 0x000fe40000004100 */
[--C-:B------:R-:W-:Y:S01]  /*03d0*/  HADD2.F32 R31, -RZ, R5.reuse.H0_H0 ;  /* 0x20000005ff1f7230 */ /* 0x100fe20000004100 */
[----:B------:R-:W-:Y:S01]  /*03e0*/  FMUL R38, R30, R30 ;  /* 0x0000001e1e267220 */ /* 0x000fe20000400000 */
[----:B------:R-:W-:Y:S02]  /*03f0*/  HADD2.F32 R4, -RZ, R5.H1_H1 ;  /* 0x30000005ff047230 */ /* 0x000fe40000004100 */
[--C-:B------:R-:W-:Y:S01]  /*0400*/  HADD2.F32 R32, -RZ, R7.reuse.H1_H1 ;  /* 0x30000007ff207230 */ /* 0x100fe20000004100 */
[----:B------:R-:W-:Y:S01]  /*0410*/  FFMA R40, R29, R29, R38 ;  /* 0x0000001d1d287223 */ /* 0x000fe20000000026 */
[----:B------:R-:W-:-:S02]  /*0420*/  HADD2.F32 R33, -RZ, R7.H0_H0 ;  /* 0x20000007ff217230 */ /* 0x000fc40000004100 */
[--C-:B------:R-:W-:Y:S01]  /*0430*/  HADD2.F32 R5, -RZ, R6.reuse.H1_H1 ;  /* 0x30000006ff057230 */ /* 0x100fe20000004100 */
[----:B------:R-:W-:Y:S01]  /*0440*/  FFMA R43, R31, R31, R40 ;  /* 0x0000001f1f2b7223 */ /* 0x000fe20000000028 */
[----:B------:R-:W-:Y:S02]  /*0450*/  HADD2.F32 R6, -RZ, R6.H0_H0 ;  /* 0x20000006ff067230 */ /* 0x000fe40000004100 */
[----:B---3--:R-:W-:Y:S02]  /*0460*/  HADD2.F32 R34, -RZ, R8.H1_H1 ;  /* 0x30000008ff227230 */ /* 0x008fe40000004100 */
[--C-:B------:R-:W-:Y:S02]  /*0470*/  HADD2.F32 R35, -RZ, R10.reuse.H1_H1 ;  /* 0x3000000aff237230 */ /* 0x100fe40000004100 */
[----:B------:R-:W-:Y:S02]  /*0480*/  HADD2.F32 R39, -RZ, R10.H0_H0 ;  /* 0x2000000aff277230 */ /* 0x000fe40000004100 */
[----:B------:R-:W-:-:S02]  /*0490*/  HADD2.F32 R10, -RZ, R11.H1_H1 ;  /* 0x3000000bff0a7230 */ /* 0x000fc40000004100 */
[----:B0-----:R-:W-:Y:S02]  /*04a0*/  HADD2.F32 R36, -RZ, R11.H0_H0 ;  /* 0x2000000bff247230 */ /* 0x001fe40000004100 */
[----:B------:R-:W-:Y:S02]  /*04b0*/  HADD2.F32 R7, -RZ, R8.H0_H0 ;  /* 0x20000008ff077230 */ /* 0x000fe40000004100 */
[--C-:B----4-:R-:W-:Y:S02]  /*04c0*/  HADD2.F32 R11, -RZ, R12.reuse.H0_H0 ;  /* 0x2000000cff0b7230 */ /* 0x110fe40000004100 */
[----:B------:R-:W-:Y:S01]  /*04d0*/  HADD2.F32 R38, -RZ, R12.H1_H1 ;  /* 0x3000000cff267230 */ /* 0x000fe20000004100 */
[----:B------:R-:W-:Y:S01]  /*04e0*/  FMUL R12, R34, R34 ;  /* 0x00000022220c7220 */ /* 0x000fe20000400000 */
[----:B------:R-:W-:Y:S02]  /*04f0*/  HADD2.F32 R8, -RZ, R9.H1_H1 ;  /* 0x30000009ff087230 */ /* 0x000fe40000004100 */
[--C-:B------:R-:W-:Y:S01]  /*0500*/  HADD2.F32 R37, -RZ, R13.reuse.H1_H1 ;  /* 0x3000000dff257230 */ /* 0x100fe20000004100 */
[----:B------:R-:W-:Y:S01]  /*0510*/  FFMA R46, R7, R7, R12 ;  /* 0x00000007072e7223 */ /* 0x000fe2000000000c */
[----:B------:R-:W-:Y:S01]  /*0520*/  HADD2.F32 R41, -RZ, R13.H0_H0 ;  /* 0x2000000dff297230 */ /* 0x000fe20000004100 */
[----:B------:R-:W-:Y:S01]  /*0530*/  FFMA R13, R4, R4, R43 ;  /* 0x00000004040d7223 */ /* 0x000fe2000000002b */
[----:B------:R-:W-:-:S02]  /*0540*/  HADD2.F32 R9, -RZ, R9.H0_H0 ;  /* 0x20000009ff097230 */ /* 0x000fc40000004100 */
[--C-:B------:R-:W-:Y:S01]  /*0550*/  HADD2.F32 R40, -RZ, R14.reuse.H1_H1 ;  /* 0x3000000eff287230 */ /* 0x100fe20000004100 */
[----:B------:R-:W-:Y:S01]  /*0560*/  FFMA R12, R6, R6, R13 ;  /* 0x00000006060c7223 */ /* 0x000fe2000000000d */
[----:B------:R-:W-:Y:S01]  /*0570*/  HADD2.F32 R42, -RZ, R14.H0_H0 ;  /* 0x2000000eff2a7230 */ /* 0x000fe20000004100 */
[----:B------:R-:W-:Y:S01]  /*0580*/  FMUL R14, R38, R38 ;  /* 0x00000026260e7220 */ /* 0x000fe20000400000 */
[----:B------:R-:W-:Y:S01]  /*0590*/  FFMA R13, R9, R9, R46 ;  /* 0x00000009090d7223 */ /* 0x000fe2000000002e */
[----:B------:R-:W-:Y:S01]  /*05a0*/  FFMA R46, R5, R5, R12 ;  /* 0x00000005052e7223 */ /* 0x000fe2000000000c */
[--C-:B-----5:R-:W-:Y:S01]  /*05b0*/  HADD2.F32 R12, -RZ, R16.reuse.H0_H0 ;  /* 0x20000010ff0c7230 */ /* 0x120fe20000004100 */
[----:B------:R-:W-:Y:S01]  /*05c0*/  FFMA R48, R11, R11, R14 ;  /* 0x0000000b0b307223 */ /* 0x000fe2000000000e */
[----:B------:R-:W-:Y:S01]  /*05d0*/  FFMA R14, R8, R8, R13 ;  /* 0x00000008080e7223 */ /* 0x000fe2000000000d */
[----:B------:R-:W-:Y:S01]  /*05e0*/  HADD2.F32 R16, -RZ, R16.H1_H1 ;  /* 0x30000010ff107230 */ /* 0x000fe20000004100 */
[----:B------:R-:W-:Y:S01]  /*05f0*/  FFMA R45, R33, R33, R46 ;  /* 0x00000021212d7223 */ /* 0x000fe2000000002e */
[----:B------:R-:W-:Y:S01]  /*0600*/  FFMA R48, R41, R41, R48 ;  /* 0x0000002929307223 */ /* 0x000fe20000000030 */
[----:B------:R-:W-:Y:S01]  /*0610*/  FFMA R14, R39, R39, R14 ;  /* 0x00000027270e7223 */ /* 0x000fe2000000000e */
[--C-:B------:R-:W-:Y:S01]  /*0620*/  HADD2.F32 R43, -RZ, R15.reuse.H1_H1 ;  /* 0x3000000fff2b7230 */ /* 0x100fe20000004100 */
[----:B------:R-:W-:Y:S01]  /*0630*/  FFMA R45, R32, R32, R45 ;  /* 0x00000020202d7223 */ /* 0x000fe2000000002d */
[----:B------:R-:W-:Y:S01]  /*0640*/  HADD2.F32 R44, -RZ, R15.H0_H0 ;  /* 0x2000000fff2c7230 */ /* 0x000fe20000004100 */
[----:B------:R-:W-:Y:S01]  /*0650*/  FMUL R15, R16, R16 ;  /* 0x00000010100f7220 */ /* 0x000fe20000400000 */
[----:B------:R-:W-:Y:S01]  /*0660*/  FFMA R49, R37, R37, R48 ;  /* 0x0000002525317223 */ /* 0x000fe20000000030 */
[----:B------:R-:W-:Y:S01]  /*0670*/  FFMA R47, R35, R35, R14 ;  /* 0x00000023232f7223 */ /* 0x000fe2000000000e */
[--C-:B------:R-:W-:Y:S01]  /*0680*/  HADD2.F32 R13, -RZ, R17.reuse.H0_H0 ;  /* 0x20000011ff0d7230 */ /* 0x100fe20000004100 */
[----:B------:R-:W-:Y:S01]  /*0690*/  FFMA R14, R12, R12, R15 ;  /* 0x0000000c0c0e7223 */ /* 0x000fe2000000000f */
[----:B------:R-:W-:Y:S01]  /*06a0*/  FFMA R49, R42, R42, R49 ;  /* 0x0000002a2a317223 */ /* 0x000fe20000000031 */
[----:B------:R-:W-:Y:S01]  /*06b0*/  FFMA R47, R36, R36, R47 ;  /* 0x00000024242f7223 */ /* 0x000fe2000000002f */
[----:B------:R-:W0:Y:S01]  /*06c0*/  SHFL.BFLY PT, R46, R45, 0x8, 0x1f ;  /* 0x0d001f002d2e7f89 */ /* 0x000e2200000e0000 */
[----:B------:R-:W-:Y:S01]  /*06d0*/  HADD2.F32 R17, -RZ, R17.H1_H1 ;  /* 0x30000011ff117230 */ /* 0x000fe20000004100 */
[----:B------:R-:W-:Y:S01]  /*06e0*/  FFMA R48, R13, R13, R14 ;  /* 0x0000000d0d307223 */ /* 0x000fe2000000000e */
[----:B------:R-:W-:Y:S01]  /*06f0*/  FFMA R49, R40, R40, R49 ;  /* 0x0000002828317223 */ /* 0x000fe20000000031 */
[----:B------:R-:W-:Y:S01]  /*0700*/  FFMA R47, R10, R10, R47 ;  /* 0x0000000a0a2f7223 */ /* 0x000fe2000000002f */
[--C-:B------:R-:W-:Y:S01]  /*0710*/  HADD2.F32 R14, -RZ, R18.reuse.H0_H0 ;  /* 0x20000012ff0e7230 */ /* 0x100fe20000004100 */
[----:B------:R-:W-:Y:S01]  /*0720*/  FFMA R15, R17, R17, R48 ;  /* 0x00000011110f7223 */ /* 0x000fe20000000030 */
[----:B------:R-:W-:Y:S01]  /*0730*/  FFMA R48, R44, R44, R49 ;  /* 0x0000002c2c307223 */ /* 0x000fe20000000031 */
[----:B------:R-:W-:Y:S01]  /*0740*/  HADD2.F32 R18, -RZ, R18.H1_H1 ;  /* 0x30000012ff127230 */ /* 0x000fe20000004100 */
[----:B------:R-:W1:Y:S01]  /*0750*/  SHFL.BFLY PT, R52, R47, 0x8, 0x1f ;  /* 0x0d001f002f347f89 */ /* 0x000e6200000e0000 */
[----:B------:R-:W-:Y:S01]  /*0760*/  FFMA R49, R14, R14, R15 ;  /* 0x0000000e0e317223 */ /* 0x000fe2000000000f */
[----:B------:R-:W-:Y:S01]  /*0770*/  FFMA R48, R43, R43, R48 ;  /* 0x0000002b2b307223 */ /* 0x000fe20000000030 */
[----:B------:R-:W-:-:S02]  /*0780*/  HADD2.F32 R15, -RZ, R19.H0_H0 ;  /* 0x20000013ff0f7230 */ /* 0x000fc40000004100 */
[----:B------:R-:W-:Y:S01]  /*0790*/  FFMA R50, R18, R18, R49 ;  /* 0x0000001212327223 */ /* 0x000fe20000000031 */
[----:B------:R-:W-:Y:S01]  /*07a0*/  HADD2.F32 R19, -RZ, R19.H1_H1 ;  /* 0x30000013ff137230 */ /* 0x000fe20000004100 */
[----:B------:R-:W2:Y:S02]  /*07b0*/  SHFL.BFLY PT, R49, R48, 0x8, 0x1f ;  /* 0x0d001f0030317f89 */ /* 0x000ea400000e0000 */
[----:B------:R-:W-:-:S04]  /*07c0*/  FFMA R50, R15, R15, R50 ;  /* 0x0000000f0f327223 */ /* 0x000fc80000000032 */
[----:B------:R-:W-:Y:S01]  /*07d0*/  FFMA R50, R19, R19, R50 ;  /* 0x0000001313327223 */ /* 0x000fe20000000032 */
[----:B0-----:R-:W-:-:S04]  /*07e0*/  FADD R46, R45, R46 ;  /* 0x0000002e2d2e7221 */ /* 0x001fc80000000000 */
[----:B------:R-:W0:Y:S04]  /*07f0*/  SHFL.BFLY PT, R53, R50, 0x8, 0x1f ;  /* 0x0d001f0032357f89 */ /* 0x000e2800000e0000 */
[----:B------:R-:W3:Y:S01]  /*0800*/  SHFL.BFLY PT, R45, R46, 0x4, 0x1f ;  /* 0x0c801f002e2d7f89 */ /* 0x000ee200000e0000 */
[----:B-1----:R-:W-:-:S05]  /*0810*/  FADD R52, R47, R52 ;  /* 0x000000342f347221 */ /* 0x002fca0000000000 */
[----:B------:R-:W1:Y:S01]  /*0820*/  SHFL.BFLY PT, R47, R52, 0x4, 0x1f ;  /* 0x0c801f00342f7f89 */ /* 0x000e6200000e0000 */
[----:B--2---:R-:W-:-:S05]  /*0830*/  FADD R51, R48, R49 ;  /* 0x0000003130337221 */ /* 0x004fca0000000000 */
[----:B------:R-:W2:Y:S01]  /*0840*/  SHFL.BFLY PT, R54, R51, 0x4, 0x1f ;  /* 0x0c801f0033367f89 */ /* 0x000ea200000e0000 */
[----:B0-----:R-:W-:Y:S01]  /*0850*/  FADD R55, R50, R53 ;  /* 0x0000003532377221 */ /* 0x001fe20000000000 */
[----:B---3--:R-:W-:-:S04]  /*0860*/  FADD R45, R46, R45 ;  /* 0x0000002d2e2d7221 */ /* 0x008fc80000000000 */
        /* <DEDUP_REMOVED lines=10> */
[----:B-1----:R-:W-:Y:S01]  /*0910*/  FADD R46, R49, R46 ;  /* 0x0000002e312e7221 */ /* 0x002fe20000000000 */
[----:B------:R-:W-:-:S04]  /*0920*/  MOV R49, 0x3e800000 ;  /* 0x3e80000000317802 */ /* 0x000fc80000000f00 */
[----:B------:R-:W1:Y:S01]  /*0930*/  SHFL.BFLY PT, R51, R46, 0x1, 0x1f ;  /* 0x0c201f002e337f89 */ /* 0x000e6200000e0000 */
[----:B--2---:R-:W-:-:S05]  /*0940*/  FADD R53, R54, R53 ;  /* 0x0000003536357221 */ /* 0x004fca0000000000 */
[----:B------:R-:W2:Y:S01]  /*0950*/  SHFL.BFLY PT, R50, R53, 0x1, 0x1f ;  /* 0x0c201f0035327f89 */ /* 0x000ea200000e0000 */
[----:B0-----:R-:W-:Y:S01]  /*0960*/  FADD R57, R56, R57 ;  /* 0x0000003938397221 */ /* 0x001fe20000000000 */
[----:B---3--:R-:W-:-:S04]  /*0970*/  FADD R47, R48, R47 ;  /* 0x0000002f302f7221 */ /* 0x008fc80000000000 */
[----:B------:R-:W0:Y:S01]  /*0980*/  SHFL.BFLY PT, R52, R57, 0x1, 0x1f ;  /* 0x0c201f0039347f89 */ /* 0x000e2200000e0000 */
[----:B------:R-:W-:Y:S01]  /*0990*/  FADD R47, R47, c[0x0][0x178] ;  /* 0x00005e002f2f7621 */ /* 0x000fe20000000000 */
[----:B-1----:R-:W-:-:S03]  /*09a0*/  FADD R51, R46, R51 ;  /* 0x000000332e337221 */ /* 0x002fc60000000000 */
[----:B------:R-:W1:Y:S01]  /*09b0*/  MUFU.SQRT R45, R47 ;  /* 0x0000002f002d7308 */ /* 0x000e620000002000 */
[----:B------:R-:W-:Y:S01]  /*09c0*/  FADD R51, R51, c[0x0][0x178] ;  /* 0x00005e0033337621 */ /* 0x000fe20000000000 */
[----:B--2---:R-:W-:-:S06]  /*09d0*/  FADD R50, R53, R50 ;  /* 0x0000003235327221 */ /* 0x004fcc0000000000 */
[----:B------:R-:W2:Y:S01]  /*09e0*/  MUFU.SQRT R51, R51 ;  /* 0x0000003300337308 */ /* 0x000ea20000002000 */
[----:B------:R-:W-:Y:S01]  /*09f0*/  FADD R50, R50, c[0x0][0x178] ;  /* 0x00005e0032327621 */ /* 0x000fe20000000000 */
[----:B-1----:R-:W-:-:S06]  /*0a00*/  FSETP.GT.AND P5, PT, R45, 8.50705917302346158658e+37, PT ;  /* 0x7e8000002d00780b */ /* 0x002fcc0003fa4000 */
[----:B------:R-:W1:Y:S01]  /*0a10*/  MUFU.SQRT R50, R50 ;  /* 0x0000003200327308 */ /* 0x000e620000002000 */
[----:B------:R-:W-:Y:S01]  /*0a20*/  FSETP.GEU.AND P4, PT, R45, 1.175494350822287508e-38, PT ;  /* 0x008000002d00780b */ /* 0x000fe20003f8e000 */
[----:B0-----:R-:W-:Y:S01]  /*0a30*/  FADD R52, R57, R52 ;  /* 0x0000003439347221 */ /* 0x001fe20000000000 */
[----:B------:R-:W-:-:S03]  /*0a40*/  FSEL R48, R49, 1, P5 ;  /* 0x3f80000031307808 */ /* 0x000fc60002800000 */
[----:B------:R-:W-:Y:S01]  /*0a50*/  FADD R52, R52, c[0x0][0x178] ;  /* 0x00005e0034347621 */ /* 0x000fe20000000000 */
[----:B--2---:R-:W-:-:S03]  /*0a60*/  FSETP.GT.AND P6, PT, R51, 8.50705917302346158658e+37, PT ;  /* 0x7e8000003300780b */ /* 0x004fc60003fc4000 */
[----:B------:R-:W0:Y:S01]  /*0a70*/  MUFU.SQRT R46, R52 ;  /* 0x00000034002e7308 */ /* 0x000e220000002000 */
[----:B------:R-:W-:Y:S01]  /*0a80*/  @P5 FMUL R45, R45, 0.25 ;  /* 0x3e8000002d2d5820 */ /* 0x000fe20000400000 */
[----:B------:R-:W-:Y:S02]  /*0a90*/  FSETP.GEU.AND P5, PT, R51, 1.175494350822287508e-38, PT ;  /* 0x008000003300780b */ /* 0x000fe40003fae000 */
[----:B------:R-:W-:Y:S01]  /*0aa0*/  @!P4 FMUL R48, R48, 16777216 ;  /* 0x4b8000003030c820 */ /* 0x000fe20000400000 */
[----:B------:R-:W-:Y:S01]  /*0ab0*/  FSEL R54, R49, 1, P6 ;  /* 0x3f80000031367808 */ /* 0x000fe20003000000 */
[----:B------:R-:W-:Y:S01]  /*0ac0*/  @!P4 FMUL R45, R45, 16777216 ;  /* 0x4b8000002d2dc820 */ /* 0x000fe20000400000 */
[----:B-1----:R-:W-:-:S03]  /*0ad0*/  FSETP.GT.AND P4, PT, R50, 8.50705917302346158658e+37, PT ;  /* 0x7e8000003200780b */ /* 0x002fc60003f84000 */
[----:B------:R-:W1:Y:S01]  /*0ae0*/  MUFU.RCP R55, R45 ;  /* 0x0000002d00377308 */ /* 0x000e620000001000 */
[----:B------:R-:W-:Y:S01]  /*0af0*/  @P6 FMUL R51, R51, 0.25 ;  /* 0x3e80000033336820 */ /* 0x000fe20000400000 */
[----:B------:R-:W-:Y:S02]  /*0b00*/  FSETP.GEU.AND P6, PT, R50, 1.175494350822287508e-38, PT ;  /* 0x008000003200780b */ /* 0x000fe40003fce000 */
[----:B------:R-:W-:Y:S01]  /*0b10*/  FSEL R53, R49, 1, P4 ;  /* 0x3f80000031357808 */ /* 0x000fe20002000000 */
[----:B------:R-:W-:Y:S01]  /*0b20*/  @!P5 FMUL R51, R51, 16777216 ;  /* 0x4b8000003333d820 */ /* 0x000fe20000400000 */
[----:B------:R-:W-:Y:S01]  /*0b30*/  @!P5 FMUL R54, R54, 16777216 ;  /* 0x4b8000003636d820 */ /* 0x000fe20000400000 */
[----:B0-----:R-:W-:-:S03]  /*0b40*/  FSETP.GT.AND P5, PT, R46, 8.50705917302346158658e+37, PT ;  /* 0x7e8000002e00780b */ /* 0x001fc60003fa4000 */
[----:B------:R-:W-:Y:S01]  /*0b50*/  @P4 FMUL R50, R50, 0.25 ;  /* 0x3e80000032324820 */ /* 0x000fe20000400000 */
[----:B------:R-:W-:Y:S01]  /*0b60*/  FSETP.GEU.AND P4, PT, R46, 1.175494350822287508e-38, PT ;  /* 0x008000002e00780b */ /* 0x000fe20003f8e000 */
[----:B------:R-:W0:Y:S01]  /*0b70*/  MUFU.RCP R51, R51 ;  /* 0x0000003300337308 */ /* 0x000e220000001000 */
[----:B------:R-:W-:Y:S02]  /*0b80*/  FSEL R47, R49, 1, P5 ;  /* 0x3f800000312f7808 */ /* 0x000fe40002800000 */
[----:B------:R-:W-:Y:S01]  /*0b90*/  @!P6 FMUL R50, R50, 16777216 ;  /* 0x4b8000003232e820 */ /* 0x000fe20000400000 */
[----:B-1----:R-:W-:Y:S01]  /*0ba0*/  FMUL R55, R55, R48 ;  /* 0x0000003037377220 */ /* 0x002fe20000400000 */
[----:B------:R-:W-:-:S03]  /*0bb0*/  @!P6 FMUL R53, R53, 16777216 ;  /* 0x4b8000003535e820 */ /* 0x000fc60000400000 */
[----:B------:R1:W2:Y:S01]  /*0bc0*/  MUFU.RCP R52, R50 ;  /* 0x0000003200347308 */ /* 0x0002a20000001000 */
[----:B------:R-:W-:Y:S01]  /*0bd0*/  @P5 FMUL R46, R46, 0.25 ;  /* 0x3e8000002e2e5820 */ /* 0x000fe20000400000 */
[-C--:B------:R-:W-:Y:S01]  /*0be0*/  FMUL R29, R29, R55.reuse ;  /* 0x000000371d1d7220 */ /* 0x080fe20000400000 */
[-C--:B------:R-:W-:Y:S01]  /*0bf0*/  FMUL R30, R30, R55.reuse ;  /* 0x000000371e1e7220 */ /* 0x080fe20000400000 */
[----:B------:R-:W-:Y:S01]  /*0c00*/  @!P4 FMUL R47, R47, 16777216 ;  /* 0x4b8000002f2fc820 */ /* 0x000fe20000400000 */
[----:B------:R-:W-:Y:S01]  /*0c10*/  @!P4 FMUL R46, R46, 16777216 ;  /* 0x4b8000002e2ec820 */ /* 0x000fe20000400000 */
[-C--:B------:R-:W-:Y:S01]  /*0c20*/  FMUL R31, R31, R55.reuse ;  /* 0x000000371f1f7220 */ /* 0x080fe20000400000 */
[-C--:B------:R-:W-:Y:S01]  /*0c30*/  FMUL R48, R4, R55.reuse ;  /* 0x0000003704307220 */ /* 0x080fe20000400000 */
[----:B0-----:R-:W-:Y:S01]  /*0c40*/  FMUL R45, R51, R54 ;  /* 0x00000036332d7220 */ /* 0x001fe20000400000 */
[-C--:B------:R-:W-:Y:S01]  /*0c50*/  FMUL R6, R6, R55.reuse ;  /* 0x0000003706067220 */ /* 0x080fe20000400000 */
[-C--:B------:R-:W-:Y:S01]  /*0c60*/  FMUL R49, R5, R55.reuse ;  /* 0x0000003705317220 */ /* 0x080fe20000400000 */
[----:B------:R-:W0:Y:S01]  /*0c70*/  MUFU.RCP R46, R46 ;  /* 0x0000002e002e7308 */ /* 0x000e220000001000 */
[-C--:B------:R-:W-:Y:S01]  /*0c80*/  FMUL R33, R33, R55.reuse ;  /* 0x0000003721217220 */ /* 0x080fe20000400000 */
[----:B-1----:R-:W-:Y:S01]  /*0c90*/  FMUL R50, R32, R55 ;  /* 0x0000003720327220 */ /* 0x002fe20000400000 */
[----:B------:R-:W-:Y:S01]  /*0ca0*/  F2FP.PACK_AB R4, R30, R29 ;  /* 0x0000001d1e04723e */ /* 0x000fe200000000ff */
[----:B------:R-:W-:Y:S01]  /*0cb0*/  FMUL R51, R7, R45 ;  /* 0x0000002d07337220 */ /* 0x000fe20000400000 */
[----:B------:R-:W-:Y:S01]  /*0cc0*/  IADD3 R26, P5, R26, c[0x0][0x168], RZ ;  /* 0x00005a001a1a7a10 */ /* 0x000fe20007fbe0ff */
[----:B--2---:R-:W-:Y:S01]  /*0cd0*/  FMUL R53, R52, R53 ;  /* 0x0000003534357220 */ /* 0x004fe20000400000 */
[----:B------:R-:W-:Y:S01]  /*0ce0*/  IADD3 R30, P4, R27, c[0x0][0x168], RZ ;  /* 0x00005a001b1e7a10 */ /* 0x000fe20007f9e0ff */
[----:B------:R-:W-:Y:S01]  /*0cf0*/  FMUL R32, R35, R45 ;  /* 0x0000002d23207220 */ /* 0x000fe20000400000 */
[----:B------:R-:W-:Y:S01]  /*0d00*/  F2FP.PACK_AB R5, R48, R31 ;  /* 0x0000001f3005723e */ /* 0x000fe200000000ff */
[-C--:B------:R-:W-:Y:S01]  /*0d10*/  FMUL R34, R34, R45.reuse ;  /* 0x0000002d22227220 */ /* 0x080fe20000400000 */
[----:B------:R-:W-:Y:S01]  /*0d20*/  IADD3.X R27, R25, c[0x0][0x16c], RZ, P5, !PT ;  /* 0x00005b00191b7a10 */ /* 0x000fe20002ffe4ff */
[-C--:B------:R-:W-:Y:S01]  /*0d30*/  FMUL R9, R9, R45.reuse ;  /* 0x0000002d09097220 */ /* 0x080fe20000400000 */
[----:B------:R-:W-:Y:S01]  /*0d40*/  F2FP.PACK_AB R6, R49, R6 ;  /* 0x000000063106723e */ /* 0x000fe200000000ff */
[----:B------:R-:W-:Y:S01]  /*0d50*/  FMUL R52, R8, R45 ;  /* 0x0000002d08347220 */ /* 0x000fe20000400000 */
[----:B------:R-:W-:Y:S01]  /*0d60*/  F2FP.PACK_AB R7, R50, R33 ;  /* 0x000000213207723e */ /* 0x000fe200000000ff */
[----:B0-----:R-:W-:Y:S01]  /*0d70*/  FMUL R47, R46, R47 ;  /* 0x0000002f2e2f7220 */ /* 0x001fe20000400000 */
[----:B------:R-:W-:Y:S01]  /*0d80*/  IADD3.X R31, R24, c[0x0][0x16c], RZ, P4, !PT ;  /* 0x00005b00181f7a10 */ /* 0x000fe200027fe4ff */
[-C--:B------:R-:W-:Y:S01]  /*0d90*/  FMUL R39, R39, R45.reuse ;  /* 0x0000002d27277220 */ /* 0x080fe20000400000 */
[----:B------:R-:W-:Y:S01]  /*0da0*/  FMUL R36, R36, R45 ;  /* 0x0000002d24247220 */ /* 0x000fe20000400000 */
[----:B------:R-:W-:Y:S01]  /*0db0*/  FMUL R25, R16, R47 ;  /* 0x0000002f10197220 */ /* 0x000fe20000400000 */
[----:B------:R-:W-:Y:S01]  /*0dc0*/  FMUL R35, R10, R45 ;  /* 0x0000002d0a237220 */ /* 0x000fe20000400000 */
[-C--:B------:R-:W-:Y:S01]  /*0dd0*/  FMUL R16, R17, R47.reuse ;  /* 0x0000002f11107220 */ /* 0x080fe20000400000 */
[----:B------:R0:W-:Y:S01]  /*0de0*/  STS [R28.X4], R55 ;  /* 0x000000371c007388 */ /* 0x0001e20000004800 */
[-C--:B------:R-:W-:Y:S01]  /*0df0*/  FMUL R14, R14, R47.reuse ;  /* 0x0000002f0e0e7220 */ /* 0x080fe20000400000 */
[----:B------:R-:W-:Y:S01]  /*0e00*/  FMUL R17, R18, R47 ;  /* 0x0000002f12117220 */ /* 0x000fe20000400000 */
[-C--:B------:R-:W-:Y:S01]  /*0e10*/  FMUL R46, R11, R53.reuse ;  /* 0x000000350b2e7220 */ /* 0x080fe20000400000 */
[-C--:B------:R-:W-:Y:S01]  /*0e20*/  FMUL R41, R41, R53.reuse ;  /* 0x0000003529297220 */ /* 0x080fe20000400000 */
[-C--:B------:R-:W-:Y:S01]  /*0e30*/  FMUL R42, R42, R53.reuse ;  /* 0x000000352a2a7220 */ /* 0x080fe20000400000 */
[-C--:B------:R-:W-:Y:S01]  /*0e40*/  FMUL R44, R44, R53.reuse ;  /* 0x000000352c2c7220 */ /* 0x080fe20000400000 */
[----:B------:R-:W-:Y:S01]  /*0e50*/  FMUL R43, R43, R53 ;  /* 0x000000352b2b7220 */ /* 0x000fe20000400000 */
[----:B------:R1:W-:Y:S01]  /*0e60*/  @!P2 STG.E.128 [R30.64], R4 ;  /* 0x000000041e00a986 */ /* 0x0003e2000c101d04 */
[----:B------:R-:W-:Y:S01]  /*0e70*/  F2FP.PACK_AB R8, R34, R51 ;  /* 0x000000332208723e */ /* 0x000fe200000000ff */
[-C--:B0-----:R-:W-:Y:S01]  /*0e80*/  FMUL R55, R38, R53.reuse ;  /* 0x0000003526377220 */ /* 0x081fe20000400000 */
[-C--:B------:R-:W-:Y:S01]  /*0e90*/  FMUL R38, R37, R53.reuse ;  /* 0x0000003525267220 */ /* 0x080fe20000400000 */
[----:B------:R-:W-:Y:S01]  /*0ea0*/  FMUL R37, R40, R53 ;  /* 0x0000003528257220 */ /* 0x000fe20000400000 */
[----:B------:R-:W-:Y:S01]  /*0eb0*/  F2FP.PACK_AB R9, R52, R9 ;  /* 0x000000093409723e */ /* 0x000fe200000000ff */
[----:B------:R-:W-:Y:S01]  /*0ec0*/  FMUL R12, R12, R47 ;  /* 0x0000002f0c0c7220 */ /* 0x000fe20000400000 */
[----:B------:R-:W-:Y:S01]  /*0ed0*/  F2FP.PACK_AB R10, R32, R39 ;  /* 0x00000027200a723e */ /* 0x000fe200000000ff */
[-C--:B------:R-:W-:Y:S01]  /*0ee0*/  FMUL R13, R13, R47.reuse ;  /* 0x0000002f0d0d7220 */ /* 0x080fe20000400000 */
[----:B------:R-:W-:Y:S01]  /*0ef0*/  F2FP.PACK_AB R11, R35, R36 ;  /* 0x00000024230b723e */ /* 0x000fe200000000ff */
[-C--:B------:R-:W-:Y:S01]  /*0f00*/  FMUL R15, R15, R47.reuse ;  /* 0x0000002f0f0f7220 */ /* 0x080fe20000400000 */
[----:B------:R-:W-:Y:S01]  /*0f10*/  IADD3 R20, P2, R20, c[0x0][0x168], RZ ;  /* 0x00005a0014147a10 */ /* 0x000fe20007f5e0ff */
[----:B------:R-:W-:Y:S01]  /*0f20*/  FMUL R18, R19, R47 ;  /* 0x0000002f13127220 */ /* 0x000fe20000400000 */
[----:B------:R-:W-:Y:S01]  /*0f30*/  F2FP.PACK_AB R14, R17, R14 ;  /* 0x0000000e110e723e */ /* 0x000fe200000000ff */
[----:B------:R-:W-:Y:S01]  /*0f40*/  @!P3 STG.E.128 [R26.64], R8 ;  /* 0x000000081a00b986 */ /* 0x000fe2000c101d04 */
[----:B------:R-:W-:-:S02]  /*0f50*/  LOP3.LUT R17, R21, 0xf, R0, 0xf8, !PT ;  /* 0x0000000f15117812 */ /* 0x000fc400078ef800 */
[----:B------:R-:W-:Y:S01]  /*0f60*/  F2FP.PACK_AB R40, R55, R46 ;  /* 0x0000002e3728723e */ /* 0x000fe200000000ff */
[----:B------:R-:W-:Y:S01]  /*0f70*/  STS [R28.X4+0x10], R45 ;  /* 0x0000102d1c007388 */ /* 0x000fe20000004800 */
[----:B------:R-:W-:Y:S02]  /*0f80*/  F2FP.PACK_AB R41, R38, R41 ;  /* 0x000000292629723e */ /* 0x000fe400000000ff */
[----:B------:R-:W-:Y:S01]  /*0f90*/  F2FP.PACK_AB R42, R37, R42 ;  /* 0x0000002a252a723e */ /* 0x000fe200000000ff */
[----:B------:R-:W-:Y:S01]  /*0fa0*/  STS [R28.X4+0x20], R53 ;  /* 0x000020351c007388 */ /* 0x000fe20000004800 */
[----:B------:R-:W-:Y:S02]  /*0fb0*/  F2FP.PACK_AB R43, R43, R44 ;  /* 0x0000002c2b2b723e */ /* 0x000fe400000000ff */
[----:B------:R-:W-:Y:S01]  /*0fc0*/  IADD3.X R21, R22, c[0x0][0x16c], RZ, P2, !PT ;  /* 0x00005b0016157a10 */ /* 0x000fe200017fe4ff */
[----:B------:R-:W-:Y:S01]  /*0fd0*/  STS [R28.X4+0x30], R47 ;  /* 0x0000302f1c007388 */ /* 0x000fe20000004800 */
[----:B------:R-:W-:-:S02]  /*0fe0*/  LOP3.LUT P2, RZ, R0, 0x30, RZ, 0xc0, !PT ;  /* 0x0000003000ff7812 */ /* 0x000fc4000784c0ff */
[----:B------:R-:W-:Y:S01]  /*0ff0*/  ISETP.LT.U32.AND P3, PT, R17, 0x1050, PT ;  /* 0x000010501100780c */ /* 0x000fe20003f61070 */
[----:B------:R-:W-:Y:S01]  /*1000*/  @!P1 STG.E.128 [R20.64], R40 ;  /* 0x0000002814009986 */ /* 0x000fe2000c101d04 */
[----:B-1----:R-:W-:Y:S02]  /*1010*/  IADD3 R4, P4, R3, c[0x0][0x168], RZ ;  /* 0x00005a0003047a10 */ /* 0x002fe40007f9e0ff */
[----:B------:R-:W-:Y:S02]  /*1020*/  ISETP.LT.U32.AND.EX P1, PT, R2, RZ, !P2, P3 ;  /* 0x000000ff0200720c */ /* 0x000fe40005721130 */
[----:B------:R-:W-:Y:S02]  /*1030*/  F2FP.PACK_AB R12, R25, R12 ;  /* 0x0000000c190c723e */ /* 0x000fe400000000ff */
[----:B------:R-:W-:Y:S02]  /*1040*/  F2FP.PACK_AB R13, R16, R13 ;  /* 0x0000000d100d723e */ /* 0x000fe400000000ff */
[----:B------:R-:W-:-:S02]  /*1050*/  IADD3.X R5, R23, c[0x0][0x16c], RZ, P4, !PT ;  /* 0x00005b0017057a10 */ /* 0x000fc400027fe4ff */
[----:B------:R-:W-:-:S05]  /*1060*/  F2FP.PACK_AB R15, R18, R15 ;  /* 0x0000000f120f723e */ /* 0x000fca00000000ff */
[----:B------:R-:W-:Y:S04]  /*1070*/  @!P0 STG.E.128 [R4.64], R12 ;  /* 0x0000000c04008986 */ /* 0x000fe8000c101d04 */
[----:B------:R-:W-:Y:S06]  /*1080*/  BAR.SYNC 0x0 ;  /* 0x0000000000007b1d */ /* 0x000fec0000000000 */
[----:B------:R-:W-:Y:S05]  /*1090*/  @!P1 EXIT ;  /* 0x000000000000994d */ /* 0x000fea0003800000 */
[----:B------:R-:W-:Y:S02]  /*10a0*/  LOP3.LUT R0, R0, 0xf, RZ, 0xc0, !PT ;  /* 0x0000000f00007812 */ /* 0x000fe400078ec0ff */
[----:B------:R-:W-:-:S03]  /*10b0*/  LEA R4, P0, R17, c[0x0][0x170], 0x2 ;  /* 0x00005c0011047a11 */ /* 0x000fc600078010ff */
[----:B------:R-:W0:Y:S01]  /*10c0*/  LDS R3, [R0.X4] ;  /* 0x0000000000037984 */ /* 0x000e220000004800 */
[----:B------:R-:W-:-:S05]  /*10d0*/  LEA.HI.X R5, R17, c[0x0][0x174], R2, 0x2, P0 ;  /* 0x00005d0011057a11 */ /* 0x000fca00000f1402 */
[----:B0-----:R-:W-:Y:S01]  /*10e0*/  STG.E [R4.64], R3 ;  /* 0x0000000304007986 */ /* 0x001fe2000c101904 */
[----:B------:R-:W-:Y:S05]  /*10f0*/  EXIT ;  /* 0x000000000000794d */ /* 0x000fea0003800000 */
.L_x_0:
[----:B------:R-:W-:-:S00]  /*1100*/  BRA `(.L_x_0) ;  /* 0xfffffff000007947 */ /* 0x000fc0000383ffff */
[----:B------:R-:W-:-:S00]  /*1110*/  NOP ;  /* 0x0000000000007918 */ /* 0x000fc00000000000 */
        /* <DEDUP_REMOVED lines=14> */
.L_x_1:


//--------------------- .nv.global.init           --------------------------
	.section	.nv.global.init,"aw",@progbits
.nv.global.init:
	.type		_$_str,@object
	.size		_$_str,(_$_str_$_2 - _$_str)
_$_str:
        /*0000*/ 	.byte	0x5f, 0x5f, 0x43, 0x55, 0x44, 0x41, 0x5f, 0x46, 0x54, 0x5a, 0x00
	.type		_$_str_$_2,@object
	.size		_$_str_$_2,(.L_1 - _$_str_$_2)
_$_str_$_2:
        /*000b*/ 	.byte	0x5f, 0x5f, 0x43, 0x55, 0x44, 0x41, 0x5f, 0x50, 0x52, 0x45, 0x43, 0x5f, 0x53, 0x51, 0x52, 0x54
        /*001b*/ 	.byte	0x00
.L_1:


//--------------------- .nv.shared.l2norm_fwd_kernel --------------------------
	.section	.nv.shared.l2norm_fwd_kernel,"aw",@nobits
	.align	16
